	.headerflags	@"EF_CUDA_TEXMODE_UNIFIED EF_CUDA_64BIT_ADDRESS EF_CUDA_ACCELERATORS EF_CUDA_SM90 EF_CUDA_VIRTUAL_SM(EF_CUDA_SM90)"
	.elftype	@"ET_EXEC"


//--------------------- .nv.info                  --------------------------
	.section	.nv.info,"",@"SHT_CUDA_INFO"
	.align	4


	//----- nvinfo : EIATTR_REGCOUNT
	.align		4
        /*0000*/ 	.byte	0x04, 0x2f
        /*0002*/ 	.short	(.L_3 - .L_2)
	.align		4
.L_2:
        /*0004*/ 	.word	index@(layer_norm_gated_fwd_kernel)
        /*0008*/ 	.word	0x0000001f


	//----- nvinfo : EIATTR_FRAME_SIZE
	.align		4
.L_3:
        /*000c*/ 	.byte	0x04, 0x11
        /*000e*/ 	.short	(.L_5 - .L_4)
	.align		4
.L_4:
        /*0010*/ 	.word	index@(layer_norm_gated_fwd_kernel)
        /*0014*/ 	.word	0x00000000


	//----- nvinfo : EIATTR_MIN_STACK_SIZE
	.align		4
.L_5:
        /*0018*/ 	.byte	0x04, 0x12
        /*001a*/ 	.short	(.L_7 - .L_6)
	.align		4
.L_6:
        /*001c*/ 	.word	index@(layer_norm_gated_fwd_kernel)
        /*0020*/ 	.word	0x00000000
.L_7:


//--------------------- .nv.info.layer_norm_gated_fwd_kernel --------------------------
	.section	.nv.info.layer_norm_gated_fwd_kernel,"",@"SHT_CUDA_INFO"
	.sectionflags	@""
	.align	4


	//----- nvinfo : EIATTR_CUDA_API_VERSION
	.align		4
        /*0000*/ 	.byte	0x04, 0x37
        /*0002*/ 	.short	(.L_9 - .L_8)
.L_8:
        /*0004*/ 	.word	0x00000080


	//----- nvinfo : EIATTR_KPARAM_INFO
	.align		4
.L_9:
        /*0008*/ 	.byte	0x04, 0x17
        /*000a*/ 	.short	(.L_11 - .L_10)
.L_10:
        /*000c*/ 	.word	0x00000000
        /*0010*/ 	.short	0x0007
        /*0012*/ 	.short	0x0030
        /*0014*/ 	.byte	0x00, 0xf4, 0x21, 0x00


	//----- nvinfo : EIATTR_KPARAM_INFO
	.align		4
.L_11:
        /*0018*/ 	.byte	0x04, 0x17
        /*001a*/ 	.short	(.L_13 - .L_12)
.L_12:
        /*001c*/ 	.word	0x00000000
        /*0020*/ 	.short	0x0006
        /*0022*/ 	.short	0x002c
        /*0024*/ 	.byte	0x00, 0xf0, 0x11, 0x00


	//----- nvinfo : EIATTR_KPARAM_INFO
	.align		4
.L_13:
        /*0028*/ 	.byte	0x04, 0x17
        /*002a*/ 	.short	(.L_15 - .L_14)
.L_14:
        /*002c*/ 	.word	0x00000000
        /*0030*/ 	.short	0x0005
        /*0032*/ 	.short	0x0028
        /*0034*/ 	.byte	0x00, 0xf0, 0x11, 0x00


	//----- nvinfo : EIATTR_KPARAM_INFO
	.align		4
.L_15:
        /*0038*/ 	.byte	0x04, 0x17
        /*003a*/ 	.short	(.L_17 - .L_16)
.L_16:
        /*003c*/ 	.word	0x00000000
        /*0040*/ 	.short	0x0004
        /*0042*/ 	.short	0x0020
        /*0044*/ 	.byte	0x00, 0xf4, 0x21, 0x00


	//----- nvinfo : EIATTR_KPARAM_INFO
	.align		4
.L_17:
        /*0048*/ 	.byte	0x04, 0x17
        /*004a*/ 	.short	(.L_19 - .L_18)
.L_18:
        /*004c*/ 	.word	0x00000000
        /*0050*/ 	.short	0x0003
        /*0052*/ 	.short	0x0018
        /*0054*/ 	.byte	0x00, 0xf4, 0x21, 0x00


	//----- nvinfo : EIATTR_KPARAM_INFO
	.align		4
.L_19:
        /*0058*/ 	.byte	0x04, 0x17
        /*005a*/ 	.short	(.L_21 - .L_20)
.L_20:
        /*005c*/ 	.word	0x00000000
        /*0060*/ 	.short	0x0002
        /*0062*/ 	.short	0x0010
        /*0064*/ 	.byte	0x00, 0xf4, 0x21, 0x00


	//----- nvinfo : EIATTR_KPARAM_INFO
	.align		4
.L_21:
        /*0068*/ 	.byte	0x04, 0x17
        /*006a*/ 	.short	(.L_23 - .L_22)
.L_22:
        /*006c*/ 	.word	0x00000000
        /*0070*/ 	.short	0x0001
        /*0072*/ 	.short	0x0008
        /*0074*/ 	.byte	0x00, 0xf4, 0x21, 0x00


	//----- nvinfo : EIATTR_KPARAM_INFO
	.align		4
.L_23:
        /*0078*/ 	.byte	0x04, 0x17
        /*007a*/ 	.short	(.L_25 - .L_24)
.L_24:
        /*007c*/ 	.word	0x00000000
        /*0080*/ 	.short	0x0000
        /*0082*/ 	.short	0x0000
        /*0084*/ 	.byte	0x00, 0xf4, 0x21, 0x00


	//----- nvinfo : EIATTR_SPARSE_MMA_MASK
	.align		4
.L_25:
        /*0088*/ 	.byte	0x03, 0x50
        /*008a*/ 	.short	0x0000


	//----- nvinfo : EIATTR_MAXREG_COUNT
	.align		4
        /*008c*/ 	.byte	0x03, 0x1b
        /*008e*/ 	.short	0x00ff


	//----- nvinfo : EIATTR_COOP_GROUP_MASK_REGIDS
	.align		4
        /*0090*/ 	.byte	0x04, 0x29
        /*0092*/ 	.short	(.L_27 - .L_26)


	//   ....[0]....
.L_26:
        /*0094*/ 	.word	0xffffffff


	//   ....[1]....
        /*0098*/ 	.word	0xffffffff


	//   ....[2]....
        /*009c*/ 	.word	0xffffffff


	//   ....[3]....
        /*00a0*/ 	.word	0xffffffff


	//----- nvinfo : EIATTR_COOP_GROUP_INSTR_OFFSETS
	.align		4
.L_27:
        /*00a4*/ 	.byte	0x04, 0x28
        /*00a6*/ 	.short	(.L_29 - .L_28)


	//   ....[0]....
.L_28:
        /*00a8*/ 	.word	0x00000340


	//   ....[1]....
        /*00ac*/ 	.word	0x00000370


	//   ....[2]....
        /*00b0*/ 	.word	0x000003a0


	//   ....[3]....
        /*00b4*/ 	.word	0x000003d0


	//----- nvinfo : EIATTR_EXIT_INSTR_OFFSETS
	.align		4
.L_29:
        /*00b8*/ 	.byte	0x04, 0x1c
        /*00ba*/ 	.short	(.L_31 - .L_30)


	//   ....[0]....
.L_30:
        /*00bc*/ 	.word	0x00000fe0


	//   ....[1]....
        /*00c0*/ 	.word	0x00001000


	//----- nvinfo : EIATTR_REQNTID
	.align		4
.L_31:
        /*00c4*/ 	.byte	0x04, 0x10
        /*00c6*/ 	.short	(.L_33 - .L_32)
.L_32:
        /*00c8*/ 	.word	0x00000100
        /*00cc*/ 	.word	0x00000001
        /*00d0*/ 	.word	0x00000001


	//----- nvinfo : EIATTR_CBANK_PARAM_SIZE
	.align		4
.L_33:
        /*00d4*/ 	.byte	0x03, 0x19
        /*00d6*/ 	.short	0x0038


	//----- nvinfo : EIATTR_PARAM_CBANK
	.align		4
        /*00d8*/ 	.byte	0x04, 0x0a
        /*00da*/ 	.short	(.L_35 - .L_34)
	.align		4
.L_34:
        /*00dc*/ 	.word	index@(.nv.constant0.layer_norm_gated_fwd_kernel)
        /*00e0*/ 	.short	0x0210
        /*00e2*/ 	.short	0x0038


	//----- nvinfo : EIATTR_SW_WAR
	.align		4
.L_35:
        /*00e4*/ 	.byte	0x04, 0x36
        /*00e6*/ 	.short	(.L_37 - .L_36)
.L_36:
        /*00e8*/ 	.word	0x00000008
.L_37:


//--------------------- .nv.callgraph             --------------------------
	.section	.nv.callgraph,"",@"SHT_CUDA_CALLGRAPH"
	.align	4
	.sectionentsize	8
	.align		4
        /*0000*/ 	.word	0x00000000
	.align		4
        /*0004*/ 	.word	0xffffffff
	.align		4
        /*0008*/ 	.word	0x00000000
	.align		4
        /*000c*/ 	.word	0xfffffffe
	.align		4
        /*0010*/ 	.word	0x00000000
	.align		4
        /*0014*/ 	.word	0xfffffffd
	.align		4
        /*0018*/ 	.word	0x00000000
	.align		4
        /*001c*/ 	.word	0xfffffffc


//--------------------- .nv.constant4             --------------------------
	.section	.nv.constant4,"a",@progbits
	.align	8
	.align		8
.nv.constant4:
        /*0000*/ 	.dword	_$_str
	.align		8
        /*0008*/ 	.dword	_$_str_$_2


//--------------------- .text.layer_norm_gated_fwd_kernel --------------------------
	.section	.text.layer_norm_gated_fwd_kernel,"ax",@progbits
	.sectionflags	@"SHF_BARRIERS=1"
	.align	128
        .global         layer_norm_gated_fwd_kernel
        .type           layer_norm_gated_fwd_kernel,@function
        .size           layer_norm_gated_fwd_kernel,(.L_x_1 - layer_norm_gated_fwd_kernel)
        .other          layer_norm_gated_fwd_kernel,@"STO_CUDA_ENTRY STV_DEFAULT"
layer_norm_gated_fwd_kernel:
.text.layer_norm_gated_fwd_kernel:
[----:B------:R-:W0:Y:S01]  /*0000*/  LDC R1, c[0x0][0x28] ;  /* 0x00000a00ff017b82 */ /* 0x000e220000000800 */
[----:B------:R-:W1:Y:S01]  /*0010*/  S2R R11, SR_TID.X ;  /* 0x00000000000b7919 */ /* 0x000e620000002100 */
[----:B------:R-:W-:Y:S01]  /*0020*/  ULDC UR9, c[0x0][0x23c] ;  /* 0x00008f0000097ab9 */ /* 0x000fe20000000800 */
[----:B------:R-:W-:Y:S01]  /*0030*/  ULDC.64 UR4, c[0x0][0x210] ;  /* 0x0000840000047ab9 */ /* 0x000fe20000000a00 */
[----:B------:R-:W-:Y:S01]  /*0040*/  USHF.R.S32.HI UR8, URZ, 0x1f, UR9 ;  /* 0x0000001f3f087899 */ /* 0x000fe20008011409 */
[----:B------:R-:W2:Y:S01]  /*0050*/  S2R R8, SR_CTAID.X ;  /* 0x0000000000087919 */ /* 0x000ea20000002500 */
[----:B------:R-:W-:Y:S02]  /*0060*/  ULDC.64 UR6, c[0x0][0x208] ;  /* 0x0000820000067ab9 */ /* 0x000fe40000000a00 */
[----:B------:R-:W3:Y:S01]  /*0070*/  LDC R25, c[0x0][0x238] ;  /* 0x00008e00ff197b82 */ /* 0x000ee20000000800 */
[----:B-1----:R-:W-:Y:S02]  /*0080*/  SHF.R.U32.HI R17, RZ, 0x4, R11 ;  /* 0x00000004ff117819 */ /* 0x002fe4000001160b */
[----:B------:R-:W-:-:S02]  /*0090*/  SHF.L.U32 R0, R11, 0x3, RZ ;  /* 0x000000030b007819 */ /* 0x000fc400000006ff */
[----:B--2---:R-:W-:Y:S02]  /*00a0*/  SHF.L.U32 R8, R8, 0x4, RZ ;  /* 0x0000000408087819 */ /* 0x004fe400000006ff */
[----:B------:R-:W-:Y:S02]  /*00b0*/  SGXT.U32 R17, R17, 0x4 ;  /* 0x000000041111781a */ /* 0x000fe40000000000 */
[----:B------:R-:W-:Y:S02]  /*00c0*/  LOP3.LUT R0, R0, 0x78, RZ, 0xc0, !PT ;  /* 0x0000007800007812 */ /* 0x000fe400078ec0ff */
[----:B------:R-:W-:Y:S02]  /*00d0*/  LOP3.LUT R4, R17, R8, RZ, 0xfc, !PT ;  /* 0x0000000811047212 */ /* 0x000fe400078efcff */
[----:B------:R-:W-:Y:S01]  /*00e0*/  SHF.R.S32.HI R9, RZ, 0x1f, R8 ;  /* 0x0000001fff097819 */ /* 0x000fe20000011408 */
[----:B------:R-:W-:Y:S01]  /*00f0*/  IMAD.WIDE.U32 R2, R0, 0x2, RZ ;  /* 0x0000000200027825 */ /* 0x000fe200078e00ff */
[----:B------:R-:W-:-:S02]  /*0100*/  SHF.L.U32 R5, R4, 0x8, RZ ;  /* 0x0000000804057819 */ /* 0x000fc400000006ff */
[----:B------:R-:W-:Y:S02]  /*0110*/  ISETP.GT.AND P0, PT, R8, -0x1, PT ;  /* 0xffffffff0800780c */ /* 0x000fe40003f04270 */
[C---:B------:R-:W-:Y:S02]  /*0120*/  ISETP.LT.U32.AND P1, PT, R4.reuse, UR9, PT ;  /* 0x0000000904007c0c */ /* 0x040fe4000bf21070 */
[----:B------:R-:W-:Y:S02]  /*0130*/  SHF.L.U64.HI R7, R4, 0x8, R9 ;  /* 0x0000000804077819 */ /* 0x000fe40000010209 */
[----:B------:R-:W-:Y:S02]  /*0140*/  LOP3.LUT R12, R5, R2, RZ, 0xfc, !PT ;  /* 0x00000002050c7212 */ /* 0x000fe400078efcff */
[----:B------:R-:W-:Y:S02]  /*0150*/  CS2R R4, SRZ ;  /* 0x0000000000047805 */ /* 0x000fe4000001ff00 */
[----:B------:R-:W-:-:S02]  /*0160*/  ISETP.LT.AND.EX P0, PT, R9, UR8, P0, P1 ;  /* 0x0000000809007c0c */ /* 0x000fc40008701310 */
[----:B------:R-:W-:Y:S02]  /*0170*/  LOP3.LUT R0, R7, R3, RZ, 0xfc, !PT ;  /* 0x0000000307007212 */ /* 0x000fe400078efcff */
[----:B------:R-:W-:Y:S02]  /*0180*/  CS2R R6, SRZ ;  /* 0x0000000000067805 */ /* 0x000fe4000001ff00 */
[----:B------:R-:W-:-:S04]  /*0190*/  IADD3 R20, P1, R12, UR4, RZ ;  /* 0x000000040c147c10 */ /* 0x000fc8000ff3e0ff */
[----:B------:R-:W-:-:S05]  /*01a0*/  IADD3.X R21, R0, UR5, RZ, P1, !PT ;  /* 0x0000000500157c10 */ /* 0x000fca0008ffe4ff */
[----:B------:R-:W2:Y:S01]  /*01b0*/  @P0 LDG.E.128 R4, desc[UR6][R20.64] ;  /* 0x0000000614040981 */ /* 0x000ea2000c1e1d00 */
[----:B------:R-:W1:Y:S01]  /*01c0*/  S2UR UR5, SR_CgaCtaId ;  /* 0x00000000000579c3 */ /* 0x000e620000008800 */
[----:B------:R-:W-:Y:S01]  /*01d0*/  HFMA2.MMA R22, -RZ, RZ, 1.625, 0 ;  /* 0x3e800000ff167435 */ /* 0x000fe200000001ff */
[----:B------:R-:W-:Y:S02]  /*01e0*/  UMOV UR4, 0x400 ;  /* 0x0000040000047882 */ /* 0x000fe40000000000 */
[----:B-1----:R-:W-:Y:S01]  /*01f0*/  ULEA UR4, UR5, UR4, 0x18 ;  /* 0x0000000405047291 */ /* 0x002fe2000f8ec03f */
[C---:B--2---:R-:W-:Y:S02]  /*0200*/  PRMT R13, R4.reuse, 0x7632, R13 ;  /* 0x00007632040d7816 */ /* 0x044fe4000000000d */
[----:B------:R-:W-:Y:S02]  /*0210*/  SHF.L.U32 R14, R4, 0x10, RZ ;  /* 0x00000010040e7819 */ /* 0x000fe400000006ff */
[----:B------:R-:W-:-:S02]  /*0220*/  SHF.L.U32 R13, R13, 0x10, RZ ;  /* 0x000000100d0d7819 */ /* 0x000fc400000006ff */
[C---:B------:R-:W-:Y:S02]  /*0230*/  PRMT R18, R5.reuse, 0x7632, R18 ;  /* 0x0000763205127816 */ /* 0x040fe40000000012 */
[----:B------:R-:W-:Y:S01]  /*0240*/  SHF.L.U32 R15, R5, 0x10, RZ ;  /* 0x00000010050f7819 */ /* 0x000fe200000006ff */
[----:B------:R-:W-:Y:S01]  /*0250*/  FMUL R19, R13, R13 ;  /* 0x0000000d0d137220 */ /* 0x000fe20000400000 */
[----:B------:R-:W-:Y:S02]  /*0260*/  SHF.L.U32 R18, R18, 0x10, RZ ;  /* 0x0000001012127819 */ /* 0x000fe400000006ff */
[C---:B------:R-:W-:Y:S01]  /*0270*/  PRMT R21, R7.reuse, 0x7632, R21 ;  /* 0x0000763207157816 */ /* 0x040fe20000000015 */
[----:B------:R-:W-:Y:S01]  /*0280*/  FFMA R4, R14, R14, R19 ;  /* 0x0000000e0e047223 */ /* 0x000fe20000000013 */
[C---:B------:R-:W-:Y:S02]  /*0290*/  SHF.L.U32 R19, R6.reuse, 0x10, RZ ;  /* 0x0000001006137819 */ /* 0x040fe400000006ff */
[----:B------:R-:W-:Y:S01]  /*02a0*/  SHF.L.U32 R23, R7, 0x10, RZ ;  /* 0x0000001007177819 */ /* 0x000fe200000006ff */
[--C-:B------:R-:W-:Y:S01]  /*02b0*/  FFMA R5, R15, R15, R4.reuse ;  /* 0x0000000f0f057223 */ /* 0x100fe20000000004 */
[----:B------:R-:W-:-:S02]  /*02c0*/  PRMT R4, R6, 0x7632, R4 ;  /* 0x0000763206047816 */ /* 0x000fc40000000004 */
[----:B------:R-:W-:Y:S01]  /*02d0*/  SHF.L.U32 R21, R21, 0x10, RZ ;  /* 0x0000001015157819 */ /* 0x000fe200000006ff */
[----:B------:R-:W-:Y:S01]  /*02e0*/  FFMA R6, R18, R18, R5 ;  /* 0x0000001212067223 */ /* 0x000fe20000000005 */
[----:B------:R-:W-:-:S03]  /*02f0*/  SHF.L.U32 R20, R4, 0x10, RZ ;  /* 0x0000001004147819 */ /* 0x000fc600000006ff */
[----:B------:R-:W-:-:S04]  /*0300*/  FFMA R5, R19, R19, R6 ;  /* 0x0000001313057223 */ /* 0x000fc80000000006 */
[----:B------:R-:W-:-:S04]  /*0310*/  FFMA R4, R20, R20, R5 ;  /* 0x0000001414047223 */ /* 0x000fc80000000005 */
[----:B------:R-:W-:-:S04]  /*0320*/  FFMA R4, R23, R23, R4 ;  /* 0x0000001717047223 */ /* 0x000fc80000000004 */
[----:B------:R-:W-:-:S05]  /*0330*/  FFMA R4, R21, R21, R4 ;  /* 0x0000001515047223 */ /* 0x000fca0000000004 */
[----:B------:R-:W1:Y:S02]  /*0340*/  SHFL.BFLY PT, R5, R4, 0x8, 0x1f ;  /* 0x0d001f0004057f89 */ /* 0x000e6400000e0000 */
[----:B-1----:R-:W-:Y:S01]  /*0350*/  FADD R5, R4, R5 ;  /* 0x0000000504057221 */ /* 0x002fe20000000000 */
[----:B------:R-:W-:-:S04]  /*0360*/  LOP3.LUT R4, R11, 0xf, RZ, 0xc0, !PT ;  /* 0x0000000f0b047812 */ /* 0x000fc800078ec0ff */
[----:B------:R-:W1:Y:S01]  /*0370*/  SHFL.BFLY PT, R6, R5, 0x4, 0x1f ;  /* 0x0c801f0005067f89 */ /* 0x000e6200000e0000 */
[----:B------:R-:W-:Y:S01]  /*0380*/  LEA R4, R4, UR4, 0x2 ;  /* 0x0000000404047c11 */ /* 0x000fe2000f8e10ff */
[----:B-1----:R-:W-:-:S05]  /*0390*/  FADD R6, R5, R6 ;  /* 0x0000000605067221 */ /* 0x002fca0000000000 */
[----:B------:R-:W1:Y:S02]  /*03a0*/  SHFL.BFLY PT, R7, R6, 0x2, 0x1f ;  /* 0x0c401f0006077f89 */ /* 0x000e6400000e0000 */
[----:B-1----:R-:W-:Y:S01]  /*03b0*/  FADD R7, R6, R7 ;  /* 0x0000000706077221 */ /* 0x002fe20000000000 */
[----:B------:R-:W-:-:S04]  /*03c0*/  LOP3.LUT R6, R8, 0xf, R11, 0xf8, !PT ;  /* 0x0000000f08067812 */ /* 0x000fc800078ef80b */
[----:B------:R-:W1:Y:S02]  /*03d0*/  SHFL.BFLY PT, R10, R7, 0x1, 0x1f ;  /* 0x0c201f00070a7f89 */ /* 0x000e6400000e0000 */
[----:B-1----:R-:W-:Y:S01]  /*03e0*/  FADD R10, R7, R10 ;  /* 0x0000000a070a7221 */ /* 0x002fe20000000000 */
[----:B------:R-:W-:Y:S01]  /*03f0*/  LEA R7, R17, UR4, 0x2 ;  /* 0x0000000411077c11 */ /* 0x000fe2000f8e10ff */
[----:B------:R-:W-:Y:S02]  /*0400*/  ULDC.64 UR4, c[0x0][0x230] ;  /* 0x00008c0000047ab9 */ /* 0x000fe40000000a00 */
[----:B---3--:R-:W-:-:S04]  /*0410*/  FFMA R10, R10, 0.0078125, R25 ;  /* 0x3c0000000a0a7823 */ /* 0x008fc80000000019 */
[----:B------:R-:W1:Y:S02]  /*0420*/  MUFU.SQRT R16, R10 ;  /* 0x0000000a00107308 */ /* 0x000e640000002000 */
[C---:B-1----:R-:W-:Y:S02]  /*0430*/  FSETP.GT.AND P1, PT, |R16|.reuse, 8.50705917302346158658e+37, PT ;  /* 0x7e8000001000780b */ /* 0x042fe40003f24200 */
[----:B------:R-:W-:Y:S02]  /*0440*/  FSETP.GEU.AND P2, PT, |R16|, 1.175494350822287508e-38, PT ;  /* 0x008000001000780b */ /* 0x000fe40003f4e200 */
[----:B------:R-:W-:-:S09]  /*0450*/  FSEL R5, R22, 1, P1 ;  /* 0x3f80000016057808 */ /* 0x000fd20000800000 */
[----:B------:R-:W-:Y:S01]  /*0460*/  @P1 FMUL R16, R16, 0.25 ;  /* 0x3e80000010101820 */ /* 0x000fe20000400000 */
[----:B------:R-:W-:Y:S01]  /*0470*/  LOP3.LUT P1, RZ, R11, 0xf0, RZ, 0xc0, !PT ;  /* 0x000000f00bff7812 */ /* 0x000fe2000782c0ff */
[----:B------:R-:W-:Y:S02]  /*0480*/  @!P2 FMUL R5, R5, 16777216 ;  /* 0x4b8000000505a820 */ /* 0x000fe40000400000 */
[----:B------:R-:W-:Y:S01]  /*0490*/  @!P2 FMUL R16, R16, 16777216 ;  /* 0x4b8000001010a820 */ /* 0x000fe20000400000 */
[----:B------:R-:W-:-:S03]  /*04a0*/  ISETP.LT.U32.AND P2, PT, R6, UR9, PT ;  /* 0x0000000906007c0c */ /* 0x000fc6000bf41070 */
[----:B------:R1:W2:Y:S01]  /*04b0*/  MUFU.RCP R24, R16 ;  /* 0x0000001000187308 */ /* 0x0002a20000001000 */
[----:B------:R-:W-:Y:S01]  /*04c0*/  ISETP.LT.AND.EX P1, PT, R9, UR8, !P1, P2 ;  /* 0x0000000809007c0c */ /* 0x000fe2000cf21320 */
[----:B------:R-:W-:-:S03]  /*04d0*/  ULDC.64 UR8, c[0x0][0x218] ;  /* 0x0000860000087ab9 */ /* 0x000fc60000000a00 */
[----:B------:R-:W-:Y:S02]  /*04e0*/  ISETP.GT.AND P1, PT, R8, -0x1, P1 ;  /* 0xffffffff0800780c */ /* 0x000fe40000f24270 */
[----:B-1----:R-:W-:-:S04]  /*04f0*/  LEA R16, P2, R6, UR4, 0x2 ;  /* 0x0000000406107c11 */ /* 0x002fc8000f8410ff */
[----:B------:R-:W-:Y:S01]  /*0500*/  LEA.HI.X R17, R6, UR5, R9, 0x2, P2 ;  /* 0x0000000506117c11 */ /* 0x000fe200090f1409 */
[----:B------:R-:W-:Y:S02]  /*0510*/  ULDC.64 UR4, c[0x0][0x228] ;  /* 0x00008a0000047ab9 */ /* 0x000fe40000000a00 */
[----:B------:R-:W-:Y:S01]  /*0520*/  IADD3 R8, P2, R2, UR4, RZ ;  /* 0x0000000402087c10 */ /* 0x000fe2000ff5e0ff */
[----:B--2---:R-:W-:Y:S01]  /*0530*/  FMUL R24, R24, R5 ;  /* 0x0000000518187220 */ /* 0x004fe20000400000 */
[----:B------:R-:W-:Y:S02]  /*0540*/  IADD3 R2, P3, R12, UR8, RZ ;  /* 0x000000080c027c10 */ /* 0x000fe4000ff7e0ff */
[----:B------:R-:W-:Y:S01]  /*0550*/  IADD3.X R9, R3, UR5, RZ, P2, !PT ;  /* 0x0000000503097c10 */ /* 0x000fe200097fe4ff */
[-C--:B------:R-:W-:Y:S01]  /*0560*/  FMUL R13, R13, R24.reuse ;  /* 0x000000180d0d7220 */ /* 0x080fe20000400000 */
[----:B------:R1:W-:Y:S01]  /*0570*/  STS [R7], R24 ;  /* 0x0000001807007388 */ /* 0x0003e20000000800 */
[----:B------:R-:W-:Y:S01]  /*0580*/  IADD3.X R3, R0, UR9, RZ, P3, !PT ;  /* 0x0000000900037c10 */ /* 0x000fe20009ffe4ff */
[-C--:B------:R-:W-:Y:S01]  /*0590*/  FMUL R14, R14, R24.reuse ;  /* 0x000000180e0e7220 */ /* 0x080fe20000400000 */
[-C--:B------:R-:W-:Y:S01]  /*05a0*/  FMUL R18, R18, R24.reuse ;  /* 0x0000001812127220 */ /* 0x080fe20000400000 */
[----:B------:R-:W-:Y:S01]  /*05b0*/  BAR.SYNC.DEFER_BLOCKING 0x0 ;  /* 0x0000000000007b1d */ /* 0x000fe20000010000 */
[----:B-1----:R-:W-:Y:S01]  /*05c0*/  CS2R R6, SRZ ;  /* 0x0000000000067805 */ /* 0x002fe2000001ff00 */
[-C--:B------:R-:W-:Y:S01]  /*05d0*/  FMUL R15, R15, R24.reuse ;  /* 0x000000180f0f7220 */ /* 0x080fe20000400000 */
[-C--:B------:R-:W-:Y:S01]  /*05e0*/  FMUL R20, R20, R24.reuse ;  /* 0x0000001814147220 */ /* 0x080fe20000400000 */
[-C--:B------:R-:W-:Y:S01]  /*05f0*/  FMUL R21, R21, R24.reuse ;  /* 0x0000001815157220 */ /* 0x080fe20000400000 */
[----:B------:R-:W-:Y:S01]  /*0600*/  FMUL R27, R23, R24 ;  /* 0x00000018171b7220 */ /* 0x000fe20000400000 */
[----:B------:R-:W-:Y:S01]  /*0610*/  ULDC.64 UR4, c[0x0][0x220] ;  /* 0x0000880000047ab9 */ /* 0x000fe20000000a00 */
[----:B------:R1:W2:Y:S02]  /*0620*/  LDS R25, [R4] ;  /* 0x0000000004197984 */ /* 0x0002a40000000800 */
[----:B-1----:R-:W-:-:S02]  /*0630*/  CS2R R4, SRZ ;  /* 0x0000000000047805 */ /* 0x002fc4000001ff00 */
[----:B--2---:R1:W-:Y:S04]  /*0640*/  @P1 STG.E desc[UR6][R16.64], R25 ;  /* 0x0000001910001986 */ /* 0x0043e8000c101906 */
[----:B------:R-:W2:Y:S04]  /*0650*/  LDG.E.128 R8, desc[UR6][R8.64] ;  /* 0x0000000608087981 */ /* 0x000ea8000c1e1d00 */
[----:B------:R-:W3:Y:S01]  /*0660*/  @P0 LDG.E.128 R4, desc[UR6][R2.64] ;  /* 0x0000000602040981 */ /* 0x000ee2000c1e1d00 */
[----:B-1----:R-:W-:Y:S01]  /*0670*/  FMUL R25, R19, R24 ;  /* 0x0000001813197220 */ /* 0x002fe20000400000 */
[----:B--2---:R-:W-:-:S02]  /*0680*/  SHF.L.U32 R24, R9, 0x10, RZ ;  /* 0x0000001009187819 */ /* 0x004fc400000006ff */
[C---:B------:R-:W-:Y:S02]  /*0690*/  PRMT R23, R11.reuse, 0x7632, R23 ;  /* 0x000076320b177816 */ /* 0x040fe40000000017 */
[----:B---3--:R-:W-:Y:S01]  /*06a0*/  SHF.L.U32 R16, R4, 0x10, RZ ;  /* 0x0000001004107819 */ /* 0x008fe200000006ff */
[----:B------:R-:W-:Y:S01]  /*06b0*/  FMUL R15, R24, R15 ;  /* 0x0000000f180f7220 */ /* 0x000fe20000400000 */
[----:B------:R-:W-:Y:S02]  /*06c0*/  PRMT R4, R4, 0x7632, R4 ;  /* 0x0000763204047816 */ /* 0x000fe40000000004 */
[----:B------:R-:W-:Y:S02]  /*06d0*/  SHF.L.U32 R26, R11, 0x10, RZ ;  /* 0x000000100b1a7819 */ /* 0x000fe400000006ff */
[C---:B------:R-:W-:Y:S02]  /*06e0*/  PRMT R11, R8.reuse, 0x7632, R11 ;  /* 0x00007632080b7816 */ /* 0x040fe4000000000b */
[----:B------:R-:W-:Y:S01]  /*06f0*/  SHF.L.U32 R17, R8, 0x10, RZ ;  /* 0x0000001008117819 */ /* 0x000fe200000006ff */
[----:B------:R-:W-:Y:S01]  /*0700*/  FMUL R3, R26, R27 ;  /* 0x0000001b1a037220 */ /* 0x000fe20000400000 */
[----:B------:R-:W-:Y:S01]  /*0710*/  PRMT R8, R9, 0x7632, R8 ;  /* 0x0000763209087816 */ /* 0x000fe20000000008 */
[----:B------:R-:W-:Y:S01]  /*0720*/  FADD R26, RZ, -R16 ;  /* 0x80000010ff1a7221 */ /* 0x000fe20000000000 */
[----:B------:R-:W-:Y:S01]  /*0730*/  SHF.L.U32 R24, R23, 0x10, RZ ;  /* 0x0000001017187819 */ /* 0x000fe200000006ff */
[----:B------:R-:W-:Y:S01]  /*0740*/  FMUL R17, R17, R14 ;  /* 0x0000000e11117220 */ /* 0x000fe20000400000 */
[----:B------:R-:W-:Y:S01]  /*0750*/  SHF.L.U32 R4, R4, 0x10, RZ ;  /* 0x0000001004047819 */ /* 0x000fe200000006ff */
[----:B------:R-:W-:Y:S01]  /*0760*/  FMUL R26, R26, 1.4426950216293334961 ;  /* 0x3fb8aa3b1a1a7820 */ /* 0x000fe20000400000 */
[----:B------:R-:W-:Y:S01]  /*0770*/  SHF.L.U32 R9, R8, 0x10, RZ ;  /* 0x0000001008097819 */ /* 0x000fe200000006ff */
[----:B------:R-:W-:Y:S01]  /*0780*/  FMUL R8, R24, R21 ;  /* 0x0000001518087220 */ /* 0x000fe20000400000 */
[----:B------:R-:W-:Y:S01]  /*0790*/  PRMT R19, R10, 0x7632, R19 ;  /* 0x000076320a137816 */ /* 0x000fe20000000013 */
[----:B------:R-:W-:Y:S01]  /*07a0*/  FADD R24, RZ, -R4 ;  /* 0x80000004ff187221 */ /* 0x000fe20000000000 */
[----:B------:R-:W-:Y:S01]  /*07b0*/  FSETP.GEU.AND P5, PT, R26, -126, PT ;  /* 0xc2fc00001a00780b */ /* 0x000fe20003fae000 */
[----:B------:R-:W-:Y:S01]  /*07c0*/  FMUL R9, R9, R18 ;  /* 0x0000001209097220 */ /* 0x000fe20000400000 */
[----:B------:R-:W-:Y:S01]  /*07d0*/  SHF.L.U32 R14, R5, 0x10, RZ ;  /* 0x00000010050e7819 */ /* 0x000fe200000006ff */
[----:B------:R-:W-:Y:S01]  /*07e0*/  FMUL R24, R24, 1.4426950216293334961 ;  /* 0x3fb8aa3b18187820 */ /* 0x000fe20000400000 */
[----:B------:R-:W-:Y:S01]  /*07f0*/  SHF.L.U32 R21, R19, 0x10, RZ ;  /* 0x0000001013157819 */ /* 0x000fe200000006ff */
[----:B------:R-:W-:Y:S01]  /*0800*/  FMUL R17, R17, R16 ;  /* 0x0000001011117220 */ /* 0x000fe20000400000 */
[----:B------:R-:W-:Y:S01]  /*0810*/  SHF.L.U32 R2, R10, 0x10, RZ ;  /* 0x000000100a027819 */ /* 0x000fe200000006ff */
[----:B------:R-:W-:Y:S01]  /*0820*/  FADD R23, RZ, -R14 ;  /* 0x8000000eff177221 */ /* 0x000fe20000000000 */
[----:B------:R-:W-:Y:S01]  /*0830*/  FSETP.GEU.AND P3, PT, R24, -126, PT ;  /* 0xc2fc00001800780b */ /* 0x000fe20003f6e000 */
[----:B------:R-:W-:Y:S01]  /*0840*/  FMUL R20, R21, R20 ;  /* 0x0000001415147220 */ /* 0x000fe20000400000 */
[----:B------:R-:W-:Y:S01]  /*0850*/  SHF.L.U32 R10, R11, 0x10, RZ ;  /* 0x000000100b0a7819 */ /* 0x000fe200000006ff */
[----:B------:R-:W-:Y:S01]  /*0860*/  FMUL R23, R23, 1.4426950216293334961 ;  /* 0x3fb8aa3b17177820 */ /* 0x000fe20000400000 */
[----:B------:R-:W-:Y:S01]  /*0870*/  PRMT R21, R6, 0x7632, R21 ;  /* 0x0000763206157816 */ /* 0x000fe20000000015 */
[----:B------:R-:W-:Y:S01]  /*0880*/  @!P5 FMUL R26, R26, 0.5 ;  /* 0x3f0000001a1ad820 */ /* 0x000fe20000400000 */
[----:B------:R-:W-:Y:S01]  /*0890*/  SHF.L.U32 R11, R6, 0x10, RZ ;  /* 0x00000010060b7819 */ /* 0x000fe200000006ff */
[----:B------:R-:W-:Y:S01]  /*08a0*/  FMUL R13, R10, R13 ;  /* 0x0000000d0a0d7220 */ /* 0x000fe20000400000 */
[----:B------:R-:W-:Y:S01]  /*08b0*/  SHF.L.U32 R10, R7, 0x10, RZ ;  /* 0x00000010070a7819 */ /* 0x000fe200000006ff */
[----:B------:R1:W2:Y:S01]  /*08c0*/  MUFU.EX2 R19, R26 ;  /* 0x0000001a00137308 */ /* 0x0002a20000000800 */
[----:B------:R-:W-:Y:S01]  /*08d0*/  SHF.L.U32 R21, R21, 0x10, RZ ;  /* 0x0000001015157819 */ /* 0x000fe200000006ff */
[----:B------:R-:W-:Y:S01]  /*08e0*/  FMUL R2, R2, R25 ;  /* 0x0000001902027220 */ /* 0x000fe20000400000 */
[----:B------:R-:W-:Y:S01]  /*08f0*/  PRMT R18, R5, 0x7632, R18 ;  /* 0x0000763205127816 */ /* 0x000fe20000000012 */
[----:B------:R-:W-:Y:S01]  /*0900*/  @!P3 FMUL R24, R24, 0.5 ;  /* 0x3f0000001818b820 */ /* 0x000fe20000400000 */
[----:B------:R-:W-:Y:S01]  /*0910*/  PRMT R7, R7, 0x7632, R7 ;  /* 0x0000763207077816 */ /* 0x000fe20000000007 */
[----:B------:R-:W-:Y:S01]  /*0920*/  FADD R25, RZ, -R11 ;  /* 0x8000000bff197221 */ /* 0x000fe20000000000 */
[----:B------:R-:W-:Y:S01]  /*0930*/  FSETP.GEU.AND P4, PT, R23, -126, PT ;  /* 0xc2fc00001700780b */ /* 0x000fe20003f8e000 */
[----:B------:R-:W-:Y:S01]  /*0940*/  FADD R6, RZ, -R21 ;  /* 0x80000015ff067221 */ /* 0x000fe20000000000 */
[----:B------:R-:W-:Y:S01]  /*0950*/  SHF.L.U32 R18, R18, 0x10, RZ ;  /* 0x0000001012127819 */ /* 0x000fe200000006ff */
[----:B------:R-:W3:Y:S01]  /*0960*/  MUFU.EX2 R24, R24 ;  /* 0x0000001800187308 */ /* 0x000ee20000000800 */
[----:B------:R-:W-:Y:S01]  /*0970*/  SHF.L.U32 R7, R7, 0x10, RZ ;  /* 0x0000001007077819 */ /* 0x000fe200000006ff */
[----:B------:R-:W-:Y:S01]  /*0980*/  FMUL R5, R25, 1.4426950216293334961 ;  /* 0x3fb8aa3b19057820 */ /* 0x000fe20000400000 */
[----:B-1----:R-:W-:Y:S01]  /*0990*/  FMUL R26, R6, 1.4426950216293334961 ;  /* 0x3fb8aa3b061a7820 */ /* 0x002fe20000400000 */
[----:B------:R-:W-:Y:S01]  /*09a0*/  FADD R25, RZ, -R18 ;  /* 0x80000012ff197221 */ /* 0x000fe20000000000 */
[----:B------:R-:W-:Y:S01]  /*09b0*/  FADD R27, RZ, -R10 ;  /* 0x8000000aff1b7221 */ /* 0x000fe20000000000 */
[----:B------:R-:W-:Y:S01]  /*09c0*/  FADD R6, RZ, -R7 ;  /* 0x80000007ff067221 */ /* 0x000fe20000000000 */
[----:B------:R-:W-:Y:S01]  /*09d0*/  FSETP.GEU.AND P2, PT, R5, -126, PT ;  /* 0xc2fc00000500780b */ /* 0x000fe20003f4e000 */
[----:B------:R-:W-:Y:S01]  /*09e0*/  FMUL R15, R15, R14 ;  /* 0x0000000e0f0f7220 */ /* 0x000fe20000400000 */
[----:B------:R-:W-:Y:S01]  /*09f0*/  FMUL R25, R25, 1.4426950216293334961 ;  /* 0x3fb8aa3b19197820 */ /* 0x000fe20000400000 */
[----:B------:R-:W-:Y:S01]  /*0a00*/  FMUL R14, R6, 1.4426950216293334961 ;  /* 0x3fb8aa3b060e7820 */ /* 0x000fe20000400000 */
[----:B------:R-:W-:Y:S01]  /*0a10*/  FMUL R27, R27, 1.4426950216293334961 ;  /* 0x3fb8aa3b1b1b7820 */ /* 0x000fe20000400000 */
[----:B------:R-:W-:Y:S01]  /*0a20*/  @!P4 FMUL R23, R23, 0.5 ;  /* 0x3f0000001717c820 */ /* 0x000fe20000400000 */
[----:B--2---:R-:W-:Y:S01]  /*0a30*/  @!P5 FMUL R19, R19, R19 ;  /* 0x000000131313d220 */ /* 0x004fe20000400000 */
[----:B------:R-:W-:Y:S01]  /*0a40*/  FSETP.GEU.AND P6, PT, R25, -126, PT ;  /* 0xc2fc00001900780b */ /* 0x000fe20003fce000 */
[----:B------:R-:W-:Y:S01]  /*0a50*/  FMUL R11, R2, R11 ;  /* 0x0000000b020b7220 */ /* 0x000fe20000400000 */
[----:B------:R-:W-:Y:S01]  /*0a60*/  FSETP.GEU.AND P5, PT, R26, -126, PT ;  /* 0xc2fc00001a00780b */ /* 0x000fe20003fae000 */
[----:B---3--:R-:W-:Y:S01]  /*0a70*/  @!P3 FMUL R24, R24, R24 ;  /* 0x000000181818b220 */ /* 0x008fe20000400000 */
[----:B------:R-:W-:Y:S01]  /*0a80*/  FSETP.GEU.AND P3, PT, R14, -126, PT ;  /* 0xc2fc00000e00780b */ /* 0x000fe20003f6e000 */
[----:B------:R-:W1:Y:S01]  /*0a90*/  MUFU.EX2 R23, R23 ;  /* 0x0000001700177308 */ /* 0x000e620000000800 */
[----:B------:R-:W-:Y:S01]  /*0aa0*/  FSETP.GEU.AND P1, PT, R27, -126, PT ;  /* 0xc2fc00001b00780b */ /* 0x000fe20003f2e000 */
[----:B------:R-:W-:Y:S01]  /*0ab0*/  @!P2 FMUL R5, R5, 0.5 ;  /* 0x3f0000000505a820 */ /* 0x000fe20000400000 */
[----:B------:R-:W-:Y:S01]  /*0ac0*/  FADD R19, R19, 1 ;  /* 0x3f80000013137421 */ /* 0x000fe20000000000 */
[----:B------:R-:W-:Y:S01]  /*0ad0*/  FMUL R3, R3, R10 ;  /* 0x0000000a03037220 */ /* 0x000fe20000400000 */
[----:B------:R-:W-:Y:S01]  /*0ae0*/  FMUL R13, R13, R4 ;  /* 0x000000040d0d7220 */ /* 0x000fe20000400000 */
[----:B------:R-:W-:Y:S01]  /*0af0*/  FMUL R20, R20, R21 ;  /* 0x0000001514147220 */ /* 0x000fe20000400000 */
[----:B------:R-:W-:Y:S01]  /*0b00*/  FMUL R8, R8, R7 ;  /* 0x0000000708087220 */ /* 0x000fe20000400000 */
[----:B------:R-:W2:Y:S01]  /*0b10*/  MUFU.EX2 R5, R5 ;  /* 0x0000000500057308 */ /* 0x000ea20000000800 */
[----:B------:R-:W-:Y:S01]  /*0b20*/  @!P6 FMUL R25, R25, 0.5 ;  /* 0x3f0000001919e820 */ /* 0x000fe20000400000 */
[----:B------:R-:W-:Y:S01]  /*0b30*/  @!P5 FMUL R26, R26, 0.5 ;  /* 0x3f0000001a1ad820 */ /* 0x000fe20000400000 */
[----:B------:R-:W-:Y:S01]  /*0b40*/  FMUL R9, R9, R18 ;  /* 0x0000001209097220 */ /* 0x000fe20000400000 */
[----:B------:R-:W-:-:S02]  /*0b50*/  @!P3 FMUL R14, R14, 0.5 ;  /* 0x3f0000000e0eb820 */ /* 0x000fc40000400000 */
[----:B------:R-:W-:Y:S02]  /*0b60*/  @!P1 FMUL R27, R27, 0.5 ;  /* 0x3f0000001b1b9820 */ /* 0x000fe40000400000 */
[----:B------:R-:W3:Y:S01]  /*0b70*/  MUFU.EX2 R25, R25 ;  /* 0x0000001900197308 */ /* 0x000ee20000000800 */
[----:B-1----:R-:W-:Y:S01]  /*0b80*/  @!P4 FMUL R23, R23, R23 ;  /* 0x000000171717c220 */ /* 0x002fe20000400000 */
[----:B------:R-:W-:-:S03]  /*0b90*/  FSETP.GT.AND P4, PT, R19, 8.50705917302346158658e+37, PT ;  /* 0x7e8000001300780b */ /* 0x000fc60003f84000 */
[----:B------:R-:W-:-:S03]  /*0ba0*/  FADD R28, R23, 1 ;  /* 0x3f800000171c7421 */ /* 0x000fc60000000000 */
[----:B------:R1:W4:Y:S01]  /*0bb0*/  MUFU.EX2 R16, R27 ;  /* 0x0000001b00107308 */ /* 0x0003220000000800 */
[----:B--2---:R-:W-:Y:S01]  /*0bc0*/  @!P2 FMUL R5, R5, R5 ;  /* 0x000000050505a220 */ /* 0x004fe20000400000 */
[----:B------:R-:W-:-:S03]  /*0bd0*/  FSETP.GT.AND P2, PT, R28, 8.50705917302346158658e+37, PT ;  /* 0x7e8000001c00780b */ /* 0x000fc60003f44000 */
[----:B------:R-:W-:Y:S02]  /*0be0*/  FADD R6, R5, 1 ;  /* 0x3f80000005067421 */ /* 0x000fe40000000000 */
[----:B------:R-:W-:Y:S01]  /*0bf0*/  @P4 FMUL R19, R19, 0.25 ;  /* 0x3e80000013134820 */ /* 0x000fe20000400000 */
[----:B------:R-:W2:Y:S01]  /*0c00*/  MUFU.EX2 R26, R26 ;  /* 0x0000001a001a7308 */ /* 0x000ea20000000800 */
[----:B---3--:R-:W-:Y:S01]  /*0c10*/  @!P6 FMUL R25, R25, R25 ;  /* 0x000000191919e220 */ /* 0x008fe20000400000 */
[----:B-1----:R-:W-:Y:S01]  /*0c20*/  FADD R27, R24, 1 ;  /* 0x3f800000181b7421 */ /* 0x002fe20000000000 */
[----:B------:R-:W-:-:S04]  /*0c30*/  FSEL R24, R22, 1, P4 ;  /* 0x3f80000016187808 */ /* 0x000fc80002000000 */
[----:B------:R-:W-:Y:S01]  /*0c40*/  @P2 FMUL R28, R28, 0.25 ;  /* 0x3e8000001c1c2820 */ /* 0x000fe20000400000 */
[----:B------:R-:W1:Y:S01]  /*0c50*/  MUFU.EX2 R14, R14 ;  /* 0x0000000e000e7308 */ /* 0x000e620000000800 */
[----:B----4-:R-:W-:Y:S01]  /*0c60*/  @!P1 FMUL R16, R16, R16 ;  /* 0x0000001010109220 */ /* 0x010fe20000400000 */
[----:B------:R-:W-:-:S03]  /*0c70*/  FSETP.GT.AND P1, PT, R6, 8.50705917302346158658e+37, PT ;  /* 0x7e8000000600780b */ /* 0x000fc60003f24000 */
[----:B------:R-:W-:Y:S01]  /*0c80*/  FADD R16, R16, 1 ;  /* 0x3f80000010107421 */ /* 0x000fe20000000000 */
[----:B------:R-:W-:Y:S02]  /*0c90*/  FSEL R7, R22, 1, P1 ;  /* 0x3f80000016077808 */ /* 0x000fe40000800000 */
[----:B------:R3:W4:Y:S01]  /*0ca0*/  MUFU.RCP R5, R19 ;  /* 0x0000001300057308 */ /* 0x0007220000001000 */
[----:B--2---:R-:W-:Y:S01]  /*0cb0*/  @!P5 FMUL R26, R26, R26 ;  /* 0x0000001a1a1ad220 */ /* 0x004fe20000400000 */
[----:B------:R-:W-:Y:S02]  /*0cc0*/  FSETP.GT.AND P5, PT, R27, 8.50705917302346158658e+37, PT ;  /* 0x7e8000001b00780b */ /* 0x000fe40003fa4000 */
[----:B------:R-:W-:Y:S01]  /*0cd0*/  FSETP.GT.AND P6, PT, R16, 8.50705917302346158658e+37, PT ;  /* 0x7e8000001000780b */ /* 0x000fe20003fc4000 */
[----:B------:R-:W-:Y:S02]  /*0ce0*/  FADD R23, R26, 1 ;  /* 0x3f8000001a177421 */ /* 0x000fe40000000000 */
[----:B------:R-:W-:Y:S01]  /*0cf0*/  @P1 FMUL R6, R6, 0.25 ;  /* 0x3e80000006061820 */ /* 0x000fe20000400000 */
[----:B------:R-:W2:Y:S01]  /*0d00*/  MUFU.RCP R2, R28 ;  /* 0x0000001c00027308 */ /* 0x000ea20000001000 */
[----:B-1----:R-:W-:Y:S01]  /*0d10*/  @!P3 FMUL R14, R14, R14 ;  /* 0x0000000e0e0eb220 */ /* 0x002fe20000400000 */
[----:B---3--:R-:W-:Y:S01]  /*0d20*/  FADD R19, R25, 1 ;  /* 0x3f80000019137421 */ /* 0x008fe20000000000 */
[----:B------:R-:W-:-:S02]  /*0d30*/  FSEL R25, R22, 1, P2 ;  /* 0x3f80000016197808 */ /* 0x000fc40001000000 */
[----:B------:R-:W-:Y:S01]  /*0d40*/  FADD R14, R14, 1 ;  /* 0x3f8000000e0e7421 */ /* 0x000fe20000000000 */
[----:B------:R-:W-:Y:S01]  /*0d50*/  FSETP.GT.AND P3, PT, R23, 8.50705917302346158658e+37, PT ;  /* 0x7e8000001700780b */ /* 0x000fe20003f64000 */
[----:B------:R-:W-:Y:S01]  /*0d60*/  @P5 FMUL R27, R27, 0.25 ;  /* 0x3e8000001b1b5820 */ /* 0x000fe20000400000 */
[----:B------:R-:W-:Y:S01]  /*0d70*/  FSETP.GT.AND P4, PT, R19, 8.50705917302346158658e+37, PT ;  /* 0x7e8000001300780b */ /* 0x000fe20003f84000 */
[----:B------:R-:W-:Y:S01]  /*0d80*/  @P6 FMUL R16, R16, 0.25 ;  /* 0x3e80000010106820 */ /* 0x000fe20000400000 */
[----:B------:R-:W-:Y:S01]  /*0d90*/  FSETP.GT.AND P2, PT, R14, 8.50705917302346158658e+37, PT ;  /* 0x7e8000000e00780b */ /* 0x000fe20003f44000 */
[----:B------:R-:W1:Y:S01]  /*0da0*/  MUFU.RCP R26, R27 ;  /* 0x0000001b001a7308 */ /* 0x000e620000001000 */
[----:B----4-:R-:W-:Y:S01]  /*0db0*/  FMUL R24, R5, R24 ;  /* 0x0000001805187220 */ /* 0x010fe20000400000 */
[C---:B------:R-:W-:Y:S02]  /*0dc0*/  FSEL R5, R22.reuse, 1, P5 ;  /* 0x3f80000016057808 */ /* 0x040fe40002800000 */
[----:B------:R-:W-:Y:S01]  /*0dd0*/  FSEL R21, R22, 1, P6 ;  /* 0x3f80000016157808 */ /* 0x000fe20003000000 */
[----:B------:R-:W-:Y:S01]  /*0de0*/  FMUL R17, R17, R24 ;  /* 0x0000001811117220 */ /* 0x000fe20000400000 */
[----:B--2---:R-:W-:Y:S01]  /*0df0*/  FMUL R2, R2, R25 ;  /* 0x0000001902027220 */ /* 0x004fe20000400000 */
[C---:B------:R-:W-:Y:S01]  /*0e00*/  FSEL R4, R22.reuse, 1, P4 ;  /* 0x3f80000016047808 */ /* 0x040fe20002000000 */
[----:B------:R-:W-:Y:S01]  /*0e10*/  @P3 FMUL R23, R23, 0.25 ;  /* 0x3e80000017173820 */ /* 0x000fe20000400000 */
[----:B------:R-:W2:Y:S01]  /*0e20*/  MUFU.RCP R6, R6 ;  /* 0x0000000600067308 */ /* 0x000ea20000001000 */
[----:B------:R-:W-:Y:S01]  /*0e30*/  @P4 FMUL R19, R19, 0.25 ;  /* 0x3e80000013134820 */ /* 0x000fe20000400000 */
[----:B------:R-:W-:Y:S01]  /*0e40*/  FSEL R10, R22, 1, P3 ;  /* 0x3f800000160a7808 */ /* 0x000fe20001800000 */
[----:B------:R-:W-:Y:S01]  /*0e50*/  @P2 FMUL R14, R14, 0.25 ;  /* 0x3e8000000e0e2820 */ /* 0x000fe20000400000 */
[----:B------:R-:W-:Y:S01]  /*0e60*/  FMUL R15, R15, R2 ;  /* 0x000000020f0f7220 */ /* 0x000fe20000400000 */
[----:B------:R-:W-:-:S03]  /*0e70*/  IADD3 R12, P1, R12, UR4, RZ ;  /* 0x000000040c0c7c10 */ /* 0x000fc6000ff3e0ff */
[----:B------:R-:W3:Y:S01]  /*0e80*/  MUFU.RCP R16, R16 ;  /* 0x0000001000107308 */ /* 0x000ee20000001000 */
[----:B-1----:R-:W-:Y:S01]  /*0e90*/  FMUL R26, R26, R5 ;  /* 0x000000051a1a7220 */ /* 0x002fe20000400000 */
[----:B------:R-:W-:-:S06]  /*0ea0*/  FSEL R5, R22, 1, P2 ;  /* 0x3f80000016057808 */ /* 0x000fcc0001000000 */
[----:B------:R-:W1:Y:S01]  /*0eb0*/  MUFU.RCP R19, R19 ;  /* 0x0000001300137308 */ /* 0x000e620000001000 */
[----:B--2---:R-:W-:-:S04]  /*0ec0*/  FMUL R6, R6, R7 ;  /* 0x0000000706067220 */ /* 0x004fc80000400000 */
[----:B------:R-:W-:-:S03]  /*0ed0*/  FMUL R6, R11, R6 ;  /* 0x000000060b067220 */ /* 0x000fc60000400000 */
[----:B------:R-:W2:Y:S01]  /*0ee0*/  MUFU.RCP R23, R23 ;  /* 0x0000001700177308 */ /* 0x000ea20000001000 */
[----:B---3--:R-:W-:-:S04]  /*0ef0*/  FMUL R16, R16, R21 ;  /* 0x0000001510107220 */ /* 0x008fc80000400000 */
[----:B------:R-:W-:-:S03]  /*0f00*/  FMUL R3, R3, R16 ;  /* 0x0000001003037220 */ /* 0x000fc60000400000 */
[----:B------:R-:W3:Y:S01]  /*0f10*/  MUFU.RCP R14, R14 ;  /* 0x0000000e000e7308 */ /* 0x000ee20000001000 */
[----:B-1----:R-:W-:Y:S01]  /*0f20*/  FMUL R2, R19, R4 ;  /* 0x0000000413027220 */ /* 0x002fe20000400000 */
[----:B------:R-:W-:Y:S01]  /*0f30*/  FMUL R4, R13, R26 ;  /* 0x0000001a0d047220 */ /* 0x000fe20000400000 */
[----:B------:R-:W-:Y:S02]  /*0f40*/  IADD3.X R13, R0, UR5, RZ, P1, !PT ;  /* 0x00000005000d7c10 */ /* 0x000fe40008ffe4ff */
[----:B------:R-:W-:Y:S02]  /*0f50*/  FMUL R2, R9, R2 ;  /* 0x0000000209027220 */ /* 0x000fe40000400000 */
[----:B------:R-:W-:Y:S01]  /*0f60*/  F2FP.BF16.F32.PACK_AB R4, R4, R17 ;  /* 0x000000110404723e */ /* 0x000fe200000010ff */
[----:B--2---:R-:W-:-:S04]  /*0f70*/  FMUL R23, R23, R10 ;  /* 0x0000000a17177220 */ /* 0x004fc80000400000 */
[----:B------:R-:W-:Y:S01]  /*0f80*/  FMUL R23, R20, R23 ;  /* 0x0000001714177220 */ /* 0x000fe20000400000 */
[----:B---3--:R-:W-:-:S04]  /*0f90*/  FMUL R5, R14, R5 ;  /* 0x000000050e057220 */ /* 0x008fc80000400000 */
[----:B------:R-:W-:Y:S01]  /*0fa0*/  F2FP.BF16.F32.PACK_AB R6, R23, R6 ;  /* 0x000000061706723e */ /* 0x000fe200000010ff */
[----:B------:R-:W-:Y:S01]  /*0fb0*/  FMUL R8, R8, R5 ;  /* 0x0000000508087220 */ /* 0x000fe20000400000 */
[----:B------:R-:W-:-:S04]  /*0fc0*/  F2FP.BF16.F32.PACK_AB R5, R2, R15 ;  /* 0x0000000f0205723e */ /* 0x000fc800000010ff */
[----:B------:R-:W-:Y:S01]  /*0fd0*/  F2FP.BF16.F32.PACK_AB R7, R8, R3 ;  /* 0x000000030807723e */ /* 0x000fe200000010ff */
[----:B0-----:R-:W-:Y:S06]  /*0fe0*/  @!P0 EXIT ;  /* 0x000000000000894d */ /* 0x001fec0003800000 */
[----:B------:R-:W-:Y:S01]  /*0ff0*/  STG.E.128 desc[UR6][R12.64], R4 ;  /* 0x000000040c007986 */ /* 0x000fe2000c101d06 */
[----:B------:R-:W-:Y:S05]  /*1000*/  EXIT ;  /* 0x000000000000794d */ /* 0x000fea0003800000 */
.L_x_0:
[----:B------:R-:W-:-:S00]  /*1010*/  BRA `(.L_x_0) ;  /* 0xfffffffc00fc7947 */ /* 0x000fc0000383ffff */
[----:B------:R-:W-:-:S00]  /*1020*/  NOP ;  /* 0x0000000000007918 */ /* 0x000fc00000000000 */
        /* <DEDUP_REMOVED lines=13> */
.L_x_1:


//--------------------- .nv.global.init           --------------------------
	.section	.nv.global.init,"aw",@progbits
.nv.global.init:
	.type		_$_str,@object
	.size		_$_str,(_$_str_$_2 - _$_str)
_$_str:
        /*0000*/ 	.byte	0x5f, 0x5f, 0x43, 0x55, 0x44, 0x41, 0x5f, 0x46, 0x54, 0x5a, 0x00
	.type		_$_str_$_2,@object
	.size		_$_str_$_2,(.L_1 - _$_str_$_2)
_$_str_$_2:
        /*000b*/ 	.byte	0x5f, 0x5f, 0x43, 0x55, 0x44, 0x41, 0x5f, 0x50, 0x52, 0x45, 0x43, 0x5f, 0x53, 0x51, 0x52, 0x54
        /*001b*/ 	.byte	0x00
.L_1:


//--------------------- .nv.shared.layer_norm_gated_fwd_kernel --------------------------
	.section	.nv.shared.layer_norm_gated_fwd_kernel,"aw",@nobits
	.sectionflags	@""
	.align	16
	.zero		1024


//--------------------- .nv.shared.reserved.0     --------------------------
	.section	.nv.shared.reserved.0,"aw",@nobits
	.weak		__nv_reservedSMEM_offset_0_alias
	.size		__nv_reservedSMEM_offset_0_alias, 0, 0
	.other		__nv_reservedSMEM_offset_0_alias,@"STO_CUDA_RESERVED_SHARED STV_DEFAULT"
__nv_reservedSMEM_offset_0_alias:
	.zero		0


//--------------------- .nv.constant0.layer_norm_gated_fwd_kernel --------------------------
	.section	.nv.constant0.layer_norm_gated_fwd_kernel,"a",@progbits
	.sectionflags	@""
	.align	4
.nv.constant0.layer_norm_gated_fwd_kernel:
	.zero		584


//--------------------- SYMBOLS --------------------------

	.type		.nv.reservedSmem.offset0,@object
	.size		.nv.reservedSmem.offset0,0x4
